//
// Generated by NVIDIA NVVM Compiler
//
// Compiler Build ID: CL-36424714
// Cuda compilation tools, release 13.0, V13.0.88
// Based on NVVM 20.0.0
//

.version 9.0
.target sm_100
.address_size 64

	// .globl	_Z14hello_from_gpuv
.extern .func  (.param .b32 func_retval0) vprintf
(
	.param .b64 vprintf_param_0,
	.param .b64 vprintf_param_1
)
;
.global .align 1 .b8 $str[20] = {72, 101, 108, 108, 111, 32, 102, 114, 111, 109, 32, 107, 101, 114, 110, 101, 108, 33, 10};

.visible .entry _Z14hello_from_gpuv()
{
	.reg .b32 	%r<3>;
	.reg .b64 	%rd<3>;

	mov.u64 	%rd1, $str;
	cvta.global.u64 	%rd2, %rd1;
	{ // callseq 0, 0
	.param .b64 param0;
	st.param.b64 	[param0], %rd2;
	.param .b64 param1;
	st.param.b64 	[param1], 0;
	.param .b32 retval0;
	call.uni (retval0), 
	vprintf, 
	(
	param0, 
	param1
	);
	ld.param.b32 	%r1, [retval0];
	} // callseq 0
	ret;

}


// ===== COMPILED SASS (sm_100) =====

	.target	sm_100

	.elftype	@"ET_EXEC"


//--------------------- .note.nv.tkinfo           --------------------------
	.section	.note.nv.tkinfo,"",@"SHT_NOTE"
	.sectionflags	@"SHF_NOTE_NV_TKINFO"
	.tkinfo
        /*0018*/ 	.word	0x00000002
        /*0030*/ 	.string	""
        /*0030*/ 	.string	"ptxas"
        /*0030*/ 	.string	"Cuda compilation tools, release 13.0, V13.0.88"
        /*0030*/ 	.string	"Build cuda_13.0.r13.0/compiler.36424714_0"
        /*0030*/ 	.string	"-arch sm_100 -m 64 "



//--------------------- .note.nv.cuinfo           --------------------------
	.section	.note.nv.cuinfo,"",@"SHT_NOTE"
	.sectionflags	@"SHF_NOTE_NV_CUINFO"
        /*0018*/ 	.short	0x0002
        /*001a*/ 	.short	0x0064
        /*001c*/ 	.short	0x0082
	.zero		2


//--------------------- .nv.info                  --------------------------
	.section	.nv.info,"",@"SHT_CUDA_INFO"
	.align	4


	//----- nvinfo : EIATTR_REGCOUNT
	.align		4
        /*0000*/ 	.byte	0x04, 0x2f
        /*0002*/ 	.short	(.L_2 - .L_1)
	.align		4
.L_1:
        /*0004*/ 	.word	index@(_Z14hello_from_gpuv)
        /*0008*/ 	.word	0x00000018


	//----- nvinfo : EIATTR_FRAME_SIZE
	.align		4
.L_2:
        /*000c*/ 	.byte	0x04, 0x11
        /*000e*/ 	.short	(.L_4 - .L_3)
	.align		4
.L_3:
        /*0010*/ 	.word	index@(_Z14hello_from_gpuv)
        /*0014*/ 	.word	0x00000000


	//----- nvinfo : EIATTR_MIN_STACK_SIZE
	.align		4
.L_4:
        /*0018*/ 	.byte	0x04, 0x12
        /*001a*/ 	.short	(.L_6 - .L_5)
	.align		4
.L_5:
        /*001c*/ 	.word	index@(_Z14hello_from_gpuv)
        /*0020*/ 	.word	0x00000000
.L_6:


//--------------------- .nv.compat                --------------------------
	.section	.nv.compat,"",@"SHT_CUDA_COMPAT_INFO"
	.align	4
        /*0000*/ 	.byte	0x02, 0x09, 0x00, 0x00, 0x02, 0x02, 0x01, 0x00, 0x02, 0x05, 0x05, 0x00, 0x03, 0x07, 0x01, 0x01
        /*0010*/ 	.byte	0x02, 0x03, 0x00, 0x00, 0x02, 0x06, 0x01, 0x00, 0x04, 0x0b, 0x08, 0x00, 0x09, 0x00, 0x00, 0x00
        /*0020*/ 	.byte	0x00, 0x00, 0x00, 0x00


//--------------------- .nv.info._Z14hello_from_gpuv --------------------------
	.section	.nv.info._Z14hello_from_gpuv,"",@"SHT_CUDA_INFO"
	.sectionflags	@""
	.align	4


	//----- nvinfo : EIATTR_CUDA_API_VERSION
	.align		4
        /*0000*/ 	.byte	0x04, 0x37
        /*0002*/ 	.short	(.L_8 - .L_7)
.L_7:
        /*0004*/ 	.word	0x00000082


	//----- nvinfo : EIATTR_SPARSE_MMA_MASK
	.align		4
.L_8:
        /*0008*/ 	.byte	0x03, 0x50
        /*000a*/ 	.short	0x0000


	//----- nvinfo : EIATTR_MAXREG_COUNT
	.align		4
        /*000c*/ 	.byte	0x03, 0x1b
        /*000e*/ 	.short	0x00ff


	//----- nvinfo : EIATTR_EXTERNS
	.align		4
        /*0010*/ 	.byte	0x04, 0x0f
        /*0012*/ 	.short	(.L_10 - .L_9)


	//   ....[0]....
	.align		4
.L_9:
        /*0014*/ 	.word	index@(vprintf)


	//----- nvinfo : EIATTR_MERCURY_ISA_VERSION
	.align		4
.L_10:
        /*0018*/ 	.byte	0x03, 0x5f
        /*001a*/ 	.short	0x0101


	//----- nvinfo : EIATTR_VRC_CTA_INIT_COUNT
	.align		4
        /*001c*/ 	.byte	0x02, 0x4a
	.zero		1
	.zero		1


	//----- nvinfo : EIATTR_SYSCALL_OFFSETS
	.align		4
        /*0020*/ 	.byte	0x04, 0x46
        /*0022*/ 	.short	(.L_12 - .L_11)


	//   ....[0]....
.L_11:
        /*0024*/ 	.word	0x00000080


	//----- nvinfo : EIATTR_EXIT_INSTR_OFFSETS
	.align		4
.L_12:
        /*0028*/ 	.byte	0x04, 0x1c
        /*002a*/ 	.short	(.L_14 - .L_13)


	//   ....[0]....
.L_13:
        /*002c*/ 	.word	0x00000090


	//----- nvinfo : EIATTR_SW_WAR
	.align		4
.L_14:
        /*0030*/ 	.byte	0x04, 0x36
        /*0032*/ 	.short	(.L_16 - .L_15)
.L_15:
        /*0034*/ 	.word	0x00000008
.L_16:


//--------------------- .nv.callgraph             --------------------------
	.section	.nv.callgraph,"",@"SHT_CUDA_CALLGRAPH"
	.align	4
	.sectionentsize	8
	.align		4
        /*0000*/ 	.word	0x00000000
	.align		4
        /*0004*/ 	.word	0xffffffff
	.align		4
        /*0008*/ 	.word	index@(_Z14hello_from_gpuv)
	.align		4
        /*000c*/ 	.word	index@(vprintf)
	.align		4
        /*0010*/ 	.word	0x00000000
	.align		4
        /*0014*/ 	.word	0xfffffffe
	.align		4
        /*0018*/ 	.word	0x00000000
	.align		4
        /*001c*/ 	.word	0xfffffffd
	.align		4
        /*0020*/ 	.word	0x00000000
	.align		4
        /*0024*/ 	.word	0xfffffffc


//--------------------- .nv.constant4             --------------------------
	.section	.nv.constant4,"a",@progbits
	.align	8
	.align		8
.nv.constant4:
        /*0000*/ 	.dword	vprintf
	.align		8
        /*0008*/ 	.dword	$str


//--------------------- .text._Z14hello_from_gpuv --------------------------
	.section	.text._Z14hello_from_gpuv,"ax",@progbits
	.align	128
        .global         _Z14hello_from_gpuv
        .type           _Z14hello_from_gpuv,@function
        .size           _Z14hello_from_gpuv,(.L_x_2 - _Z14hello_from_gpuv)
        .other          _Z14hello_from_gpuv,@"STO_CUDA_ENTRY STV_DEFAULT"
_Z14hello_from_gpuv:
.text._Z14hello_from_gpuv:
[----:B------:R-:W0:Y:S01]  /*0000*/  LDC R1, c[0x0][0x37c] ;  /* 0x0000df00ff017b82 */ /* 0x000e220000000800 */
[----:B------:R-:W-:Y:S01]  /*0010*/  MOV R0, 0x0 ;  /* 0x0000000000007802 */ /* 0x000fe20000000f00 */
[----:B------:R-:W1:Y:S01]  /*0020*/  LDCU.64 UR4, c[0x4][0x8] ;  /* 0x01000100ff0477ac */ /* 0x000e620008000a00 */
[----:B------:R-:W-:-:S05]  /*0030*/  CS2R R6, SRZ ;  /* 0x0000000000067805 */ /* 0x000fca000001ff00 */
[----:B------:R2:W3:Y:S01]  /*0040*/  LDC.64 R2, c[0x4][R0] ;  /* 0x0100000000027b82 */ /* 0x0004e20000000a00 */
[----:B-1----:R-:W-:Y:S02]  /*0050*/  IMAD.U32 R4, RZ, RZ, UR4 ;  /* 0x00000004ff047e24 */ /* 0x002fe4000f8e00ff */
[----:B--2---:R-:W-:-:S07]  /*0060*/  IMAD.U32 R5, RZ, RZ, UR5 ;  /* 0x00000005ff057e24 */ /* 0x004fce000f8e00ff */
[----:B------:R-:W-:-:S07]  /*0070*/  LEPC R20, `(.L_x_0) ;  /* 0x000000001014794e */ /* 0x000fce0000000000 */
[----:B0--3--:R-:W-:Y:S05]  /*0080*/  CALL.ABS.NOINC R2 ;  /* 0x0000000002007343 */ /* 0x009fea0003c00000 */
.L_x_0:
[----:B------:R-:W-:Y:S05]  /*0090*/  EXIT ;  /* 0x000000000000794d */ /* 0x000fea0003800000 */
.L_x_1:
[----:B------:R-:W-:-:S00]  /*00a0*/  BRA `(.L_x_1) ;  /* 0xfffffffc00fc7947 */ /* 0x000fc0000383ffff */
[----:B------:R-:W-:-:S00]  /*00b0*/  NOP ;  /* 0x0000000000007918 */ /* 0x000fc00000000000 */
        /* <DEDUP_REMOVED lines=12> */
.L_x_2:


//--------------------- .nv.global.init           --------------------------
	.section	.nv.global.init,"aw",@progbits
.nv.global.init:
	.type		$str,@object
	.size		$str,(.L_0 - $str)
$str:
        /*0000*/ 	.byte	0x48, 0x65, 0x6c, 0x6c, 0x6f, 0x20, 0x66, 0x72, 0x6f, 0x6d, 0x20, 0x6b, 0x65, 0x72, 0x6e, 0x65
        /*0010*/ 	.byte	0x6c, 0x21, 0x0a, 0x00
.L_0:


//--------------------- .nv.shared.reserved.0     --------------------------
	.section	.nv.shared.reserved.0,"aw",@nobits
	.weak		__nv_reservedSMEM_offset_0_alias
	.size		__nv_reservedSMEM_offset_0_alias, 0, 64
	.other		__nv_reservedSMEM_offset_0_alias,@"STO_CUDA_RESERVED_SHARED STV_DEFAULT"
__nv_reservedSMEM_offset_0_alias:
	.zero		0
	.zero		64


//--------------------- .nv.constant0._Z14hello_from_gpuv --------------------------
	.section	.nv.constant0._Z14hello_from_gpuv,"a",@progbits
	.sectionflags	@""
	.align	4
.nv.constant0._Z14hello_from_gpuv:
	.zero		896


//--------------------- SYMBOLS --------------------------

	.type		.nv.reservedSmem.offset0,@object
	.size		.nv.reservedSmem.offset0,0x4
	.type		vprintf,@function
